	.headerflags	@"EF_CUDA_TEXMODE_UNIFIED EF_CUDA_64BIT_ADDRESS EF_CUDA_ACCELERATORS EF_CUDA_SM90 EF_CUDA_VIRTUAL_SM(EF_CUDA_SM90)"
	.elftype	@"ET_EXEC"


//--------------------- .nv.info                  --------------------------
	.section	.nv.info,"",@"SHT_CUDA_INFO"
	.align	4


	//----- nvinfo : EIATTR_REGCOUNT
	.align		4
        /*0000*/ 	.byte	0x04, 0x2f
        /*0002*/ 	.short	(.L_3 - .L_2)
	.align		4
.L_2:
        /*0004*/ 	.word	index@(triton_poi_fused_add_div_mul_pow_sqrt_sum_0)
        /*0008*/ 	.word	0x00000018


	//----- nvinfo : EIATTR_MIN_STACK_SIZE
	.align		4
.L_3:
        /*000c*/ 	.byte	0x04, 0x12
        /*000e*/ 	.short	(.L_5 - .L_4)
	.align		4
.L_4:
        /*0010*/ 	.word	index@(triton_poi_fused_add_div_mul_pow_sqrt_sum_0)
        /*0014*/ 	.word	0x00000000


	//----- nvinfo : EIATTR_FRAME_SIZE
	.align		4
.L_5:
        /*0018*/ 	.byte	0x04, 0x11
        /*001a*/ 	.short	(.L_7 - .L_6)
	.align		4
.L_6:
        /*001c*/ 	.word	index@(triton_poi_fused_add_div_mul_pow_sqrt_sum_0)
        /*0020*/ 	.word	0x00000000


	//----- nvinfo : EIATTR_MIN_STACK_SIZE
	.align		4
.L_7:
        /*0024*/ 	.byte	0x04, 0x12
        /*0026*/ 	.short	(.L_9 - .L_8)
	.align		4
.L_8:
        /*0028*/ 	.word	index@(triton_poi_fused_add_div_mul_pow_sqrt_sum_0)
        /*002c*/ 	.word	0x00000000
.L_9:


//--------------------- .nv.info.triton_poi_fused_add_div_mul_pow_sqrt_sum_0 --------------------------
	.section	.nv.info.triton_poi_fused_add_div_mul_pow_sqrt_sum_0,"",@"SHT_CUDA_INFO"
	.sectionflags	@""
	.align	4


	//----- nvinfo : EIATTR_CUDA_API_VERSION
	.align		4
        /*0000*/ 	.byte	0x04, 0x37
        /*0002*/ 	.short	(.L_11 - .L_10)
.L_10:
        /*0004*/ 	.word	0x0000007c


	//----- nvinfo : EIATTR_KPARAM_INFO
	.align		4
.L_11:
        /*0008*/ 	.byte	0x04, 0x17
        /*000a*/ 	.short	(.L_13 - .L_12)
.L_12:
        /*000c*/ 	.word	0x00000000
        /*0010*/ 	.short	0x0003
        /*0012*/ 	.short	0x0018
        /*0014*/ 	.byte	0x00, 0xf0, 0x11, 0x00


	//----- nvinfo : EIATTR_KPARAM_INFO
	.align		4
.L_13:
        /*0018*/ 	.byte	0x04, 0x17
        /*001a*/ 	.short	(.L_15 - .L_14)
.L_14:
        /*001c*/ 	.word	0x00000000
        /*0020*/ 	.short	0x0002
        /*0022*/ 	.short	0x0010
        /*0024*/ 	.byte	0x00, 0xf4, 0x21, 0x00


	//----- nvinfo : EIATTR_KPARAM_INFO
	.align		4
.L_15:
        /*0028*/ 	.byte	0x04, 0x17
        /*002a*/ 	.short	(.L_17 - .L_16)
.L_16:
        /*002c*/ 	.word	0x00000000
        /*0030*/ 	.short	0x0001
        /*0032*/ 	.short	0x0008
        /*0034*/ 	.byte	0x00, 0xf4, 0x21, 0x00


	//----- nvinfo : EIATTR_KPARAM_INFO
	.align		4
.L_17:
        /*0038*/ 	.byte	0x04, 0x17
        /*003a*/ 	.short	(.L_19 - .L_18)
.L_18:
        /*003c*/ 	.word	0x00000000
        /*0040*/ 	.short	0x0000
        /*0042*/ 	.short	0x0000
        /*0044*/ 	.byte	0x00, 0xf4, 0x21, 0x00


	//----- nvinfo : EIATTR_SPARSE_MMA_MASK
	.align		4
.L_19:
        /*0048*/ 	.byte	0x03, 0x50
        /*004a*/ 	.short	0x0000


	//----- nvinfo : EIATTR_MAXREG_COUNT
	.align		4
        /*004c*/ 	.byte	0x03, 0x1b
        /*004e*/ 	.short	0x00ff


	//----- nvinfo : EIATTR_EXIT_INSTR_OFFSETS
	.align		4
        /*0050*/ 	.byte	0x04, 0x1c
        /*0052*/ 	.short	(.L_21 - .L_20)


	//   ....[0]....
.L_20:
        /*0054*/ 	.word	0x00000380


	//   ....[1]....
        /*0058*/ 	.word	0x000003a0


	//----- nvinfo : EIATTR_REQNTID
	.align		4
.L_21:
        /*005c*/ 	.byte	0x04, 0x10
        /*005e*/ 	.short	(.L_23 - .L_22)
.L_22:
        /*0060*/ 	.word	0x00000080
        /*0064*/ 	.word	0x00000001
        /*0068*/ 	.word	0x00000001


	//----- nvinfo : EIATTR_CBANK_PARAM_SIZE
	.align		4
.L_23:
        /*006c*/ 	.byte	0x03, 0x19
        /*006e*/ 	.short	0x001c


	//----- nvinfo : EIATTR_PARAM_CBANK
	.align		4
        /*0070*/ 	.byte	0x04, 0x0a
        /*0072*/ 	.short	(.L_25 - .L_24)
	.align		4
.L_24:
        /*0074*/ 	.word	index@(.nv.constant0.triton_poi_fused_add_div_mul_pow_sqrt_sum_0)
        /*0078*/ 	.short	0x0210
        /*007a*/ 	.short	0x001c


	//----- nvinfo : EIATTR_SW_WAR
	.align		4
.L_25:
        /*007c*/ 	.byte	0x04, 0x36
        /*007e*/ 	.short	(.L_27 - .L_26)
.L_26:
        /*0080*/ 	.word	0x00000008
.L_27:


//--------------------- .nv.callgraph             --------------------------
	.section	.nv.callgraph,"",@"SHT_CUDA_CALLGRAPH"
	.align	4
	.sectionentsize	8
	.align		4
        /*0000*/ 	.word	0x00000000
	.align		4
        /*0004*/ 	.word	0xffffffff
	.align		4
        /*0008*/ 	.word	0x00000000
	.align		4
        /*000c*/ 	.word	0xfffffffe
	.align		4
        /*0010*/ 	.word	0x00000000
	.align		4
        /*0014*/ 	.word	0xfffffffd
	.align		4
        /*0018*/ 	.word	0x00000000
	.align		4
        /*001c*/ 	.word	0xfffffffc


//--------------------- .nv.constant4             --------------------------
	.section	.nv.constant4,"a",@progbits
	.align	8
	.align		8
.nv.constant4:
        /*0000*/ 	.dword	_$_str
	.align		8
        /*0008*/ 	.dword	_$_str_$_2


//--------------------- .text.triton_poi_fused_add_div_mul_pow_sqrt_sum_0 --------------------------
	.section	.text.triton_poi_fused_add_div_mul_pow_sqrt_sum_0,"ax",@progbits
	.align	128
        .global         triton_poi_fused_add_div_mul_pow_sqrt_sum_0
        .type           triton_poi_fused_add_div_mul_pow_sqrt_sum_0,@function
        .size           triton_poi_fused_add_div_mul_pow_sqrt_sum_0,(.L_x_1 - triton_poi_fused_add_div_mul_pow_sqrt_sum_0)
        .other          triton_poi_fused_add_div_mul_pow_sqrt_sum_0,@"STO_CUDA_ENTRY STV_DEFAULT"
triton_poi_fused_add_div_mul_pow_sqrt_sum_0:
.text.triton_poi_fused_add_div_mul_pow_sqrt_sum_0:
[----:B------:R-:W0:Y:S01]  /*0000*/  LDC R1, c[0x0][0x28] ;  /* 0x00000a00ff017b82 */ /* 0x000e220000000800 */
[----:B------:R-:W1:Y:S07]  /*0010*/  S2R R5, SR_TID.X ;  /* 0x0000000000057919 */ /* 0x000e6e0000002100 */
[----:B------:R-:W2:Y:S01]  /*0020*/  LDC.64 R2, c[0x0][0x218] ;  /* 0x00008600ff027b82 */ /* 0x000ea20000000a00 */
[----:B------:R-:W-:Y:S01]  /*0030*/  ULDC.64 UR4, c[0x0][0x208] ;  /* 0x0000820000047ab9 */ /* 0x000fe20000000a00 */
[----:B------:R-:W3:Y:S01]  /*0040*/  S2R R0, SR_CTAID.X ;  /* 0x0000000000007919 */ /* 0x000ee20000002500 */
[----:B-1----:R-:W-:-:S02]  /*0050*/  LOP3.LUT R5, R5, 0x7f, RZ, 0xc0, !PT ;  /* 0x0000007f05057812 */ /* 0x002fc400078ec0ff */
[----:B---3--:R-:W-:Y:S02]  /*0060*/  SHF.R.S32.HI R4, RZ, 0x18, R0 ;  /* 0x00000018ff047819 */ /* 0x008fe40000011400 */
[----:B------:R-:W-:Y:S02]  /*0070*/  LEA R5, R0, R5, 0x7 ;  /* 0x0000000500057211 */ /* 0x000fe400078e38ff */
[----:B------:R-:W-:Y:S02]  /*0080*/  SGXT R4, R4, 0x1 ;  /* 0x000000010404781a */ /* 0x000fe40000000200 */
[----:B------:R-:W-:Y:S02]  /*0090*/  SHF.R.S32.HI R0, RZ, 0x1f, R5 ;  /* 0x0000001fff007819 */ /* 0x000fe40000011405 */
[-C--:B------:R-:W-:Y:S02]  /*00a0*/  LEA.HI R4, R4, R5.reuse, RZ, 0x6 ;  /* 0x0000000504047211 */ /* 0x080fe400078f30ff */
[----:B------:R-:W-:-:S02]  /*00b0*/  LEA.HI R7, R0, R5, RZ, 0x4 ;  /* 0x0000000500077211 */ /* 0x000fc400078f20ff */
[----:B------:R-:W-:Y:S02]  /*00c0*/  LOP3.LUT R4, R4, 0xffffffc0, RZ, 0xc0, !PT ;  /* 0xffffffc004047812 */ /* 0x000fe400078ec0ff */
[----:B------:R-:W-:Y:S02]  /*00d0*/  LOP3.LUT R0, R7, 0xfffffff0, RZ, 0xc0, !PT ;  /* 0xfffffff007007812 */ /* 0x000fe400078ec0ff */
[----:B------:R-:W-:Y:S02]  /*00e0*/  ISETP.GE.AND P1, PT, R5, 0x100, PT ;  /* 0x000001000500780c */ /* 0x000fe40003f26270 */
[----:B------:R-:W-:Y:S01]  /*00f0*/  IADD3 R13, R4, R5, -R0 ;  /* 0x00000005040d7210 */ /* 0x000fe20007ffe800 */
[----:B------:R-:W-:Y:S01]  /*0100*/  HFMA2.MMA R0, -RZ, RZ, 0, 0 ;  /* 0x00000000ff007435 */ /* 0x000fe200000001ff */
[----:B------:R-:W-:Y:S02]  /*0110*/  IMAD.MOV.U32 R4, RZ, RZ, RZ ;  /* 0x000000ffff047224 */ /* 0x000fe400078e00ff */
[----:B------:R-:W-:Y:S01]  /*0120*/  IADD3 R15, R13, 0x20, RZ ;  /* 0x000000200d0f7810 */ /* 0x000fe20007ffe0ff */
[----:B------:R-:W-:-:S02]  /*0130*/  VIADD R9, R13, 0x10 ;  /* 0x000000100d097836 */ /* 0x000fc40000000000 */
[----:B--2---:R-:W-:-:S04]  /*0140*/  IMAD.WIDE R10, R13, 0x4, R2 ;  /* 0x000000040d0a7825 */ /* 0x004fc800078e0202 */
[--C-:B------:R-:W-:Y:S01]  /*0150*/  IMAD.WIDE R8, R9, 0x4, R2.reuse ;  /* 0x0000000409087825 */ /* 0x100fe200078e0202 */
[----:B------:R-:W-:Y:S01]  /*0160*/  IADD3 R17, R13, 0x30, RZ ;  /* 0x000000300d117810 */ /* 0x000fe20007ffe0ff */
[----:B------:R-:W2:Y:S02]  /*0170*/  @!P1 LDG.E.EL R4, desc[UR4][R10.64] ;  /* 0x000000040a049981 */ /* 0x000ea4000c2e1900 */
[----:B------:R-:W-:Y:S02]  /*0180*/  IMAD.MOV.U32 R6, RZ, RZ, RZ ;  /* 0x000000ffff067224 */ /* 0x000fe400078e00ff */
[----:B------:R1:W3:Y:S01]  /*0190*/  @!P1 LDG.E.EL R0, desc[UR4][R8.64] ;  /* 0x0000000408009981 */ /* 0x0002e2000c2e1900 */
[----:B------:R-:W-:Y:S01]  /*01a0*/  IMAD.WIDE R12, R15, 0x4, R2 ;  /* 0x000000040f0c7825 */ /* 0x000fe200078e0202 */
[----:B------:R-:W-:-:S03]  /*01b0*/  MOV R19, RZ ;  /* 0x000000ff00137202 */ /* 0x000fc60000000f00 */
[----:B------:R-:W-:Y:S01]  /*01c0*/  IMAD.WIDE R14, R17, 0x4, R2 ;  /* 0x00000004110e7825 */ /* 0x000fe200078e0202 */
[----:B------:R-:W4:Y:S01]  /*01d0*/  @!P1 LDG.E.EL R6, desc[UR4][R12.64] ;  /* 0x000000040c069981 */ /* 0x000f22000c2e1900 */
[----:B------:R-:W5:Y:S03]  /*01e0*/  LDC.64 R16, c[0x0][0x210] ;  /* 0x00008400ff107b82 */ /* 0x000f660000000a00 */
[----:B------:R-:W4:Y:S01]  /*01f0*/  @!P1 LDG.E.EL R19, desc[UR4][R14.64] ;  /* 0x000000040e139981 */ /* 0x000f22000c2e1900 */
[----:B------:R-:W-:-:S04]  /*0200*/  SHF.R.S32.HI R7, RZ, 0x4, R7 ;  /* 0x00000004ff077819 */ /* 0x000fc80000011407 */
[----:B-1----:R-:W-:Y:S01]  /*0210*/  LEA.HI R8, R7, R7, RZ, 0x2 ;  /* 0x0000000707087211 */ /* 0x002fe200078f10ff */
[----:B------:R-:W-:-:S03]  /*0220*/  IMAD.MOV.U32 R21, RZ, RZ, RZ ;  /* 0x000000ffff157224 */ /* 0x000fc600078e00ff */
[----:B------:R-:W-:Y:S01]  /*0230*/  LOP3.LUT R18, R8, 0xfffffffc, RZ, 0xc0, !PT ;  /* 0xfffffffc08127812 */ /* 0x000fe200078ec0ff */
[----:B------:R-:W-:Y:S01]  /*0240*/  IMAD.WIDE R8, R5, 0x4, R2 ;  /* 0x0000000405087825 */ /* 0x000fe200078e0202 */
[----:B------:R-:W-:Y:S02]  /*0250*/  HFMA2.MMA R10, -RZ, RZ, 0, 0 ;  /* 0x00000000ff0a7435 */ /* 0x000fe400000001ff */
[----:B------:R-:W-:Y:S02]  /*0260*/  IADD3 R3, R7, -R18, RZ ;  /* 0x8000001207037210 */ /* 0x000fe40007ffe0ff */
[----:B------:R-:W4:Y:S03]  /*0270*/  @!P1 LDG.E R21, desc[UR4][R8.64] ;  /* 0x0000000408159981 */ /* 0x000f26000c1e1900 */
[----:B0----5:R-:W-:-:S05]  /*0280*/  IMAD.WIDE R2, R3, 0x4, R16 ;  /* 0x0000000403027825 */ /* 0x021fca00078e0210 */
[----:B------:R0:W5:Y:S01]  /*0290*/  @!P1 LDG.E.EL R10, desc[UR4][R2.64] ;  /* 0x00000004020a9981 */ /* 0x000162000c2e1900 */
[----:B---3--:R-:W-:-:S04]  /*02a0*/  FMUL R7, R0, R0 ;  /* 0x0000000000077220 */ /* 0x008fc80000400000 */
[----:B--2---:R-:W-:-:S04]  /*02b0*/  FFMA R7, R4, R4, R7 ;  /* 0x0000000404077223 */ /* 0x004fc80000000007 */
[----:B----4-:R-:W-:-:S04]  /*02c0*/  FFMA R6, R6, R6, R7 ;  /* 0x0000000606067223 */ /* 0x010fc80000000007 */
[----:B------:R-:W-:Y:S02]  /*02d0*/  FFMA R19, R19, R19, R6 ;  /* 0x0000001313137223 */ /* 0x000fe40000000006 */
[----:B------:R-:W0:Y:S04]  /*02e0*/  LDC.64 R6, c[0x0][0x220] ;  /* 0x00008800ff067b82 */ /* 0x000e280000000a00 */
[----:B------:R-:W1:Y:S02]  /*02f0*/  MUFU.SQRT R19, R19 ;  /* 0x0000001300137308 */ /* 0x000e640000002000 */
[----:B-1----:R-:W-:-:S05]  /*0300*/  FADD R0, R19, 1.00000001335143196e-10 ;  /* 0x2edbe6ff13007421 */ /* 0x002fca0000000000 */
[----:B------:R-:W-:-:S13]  /*0310*/  FSETP.GT.AND P0, PT, R0, 8.50705917302346158658e+37, PT ;  /* 0x7e8000000000780b */ /* 0x000fda0003f04000 */
[----:B------:R-:W-:-:S06]  /*0320*/  @P0 FMUL R0, R0, 0.25 ;  /* 0x3e80000000000820 */ /* 0x000fcc0000400000 */
[----:B------:R-:W1:Y:S01]  /*0330*/  MUFU.RCP R0, R0 ;  /* 0x0000000000007308 */ /* 0x000e620000001000 */
[----:B------:R-:W-:Y:S01]  /*0340*/  @P0 FMUL R21, R21, 0.25 ;  /* 0x3e80000015150820 */ /* 0x000fe20000400000 */
[----:B0-----:R-:W-:-:S04]  /*0350*/  IMAD.WIDE R2, R5, 0x4, R6 ;  /* 0x0000000405027825 */ /* 0x001fc800078e0206 */
[----:B-1----:R-:W-:-:S04]  /*0360*/  FMUL R9, R0, R21 ;  /* 0x0000001500097220 */ /* 0x002fc80000400000 */
[----:B-----5:R-:W-:Y:S01]  /*0370*/  FMUL R9, R9, R10 ;  /* 0x0000000a09097220 */ /* 0x020fe20000400000 */
[----:B------:R-:W-:Y:S06]  /*0380*/  @P1 EXIT ;  /* 0x000000000000194d */ /* 0x000fec0003800000 */
[----:B------:R-:W-:Y:S01]  /*0390*/  STG.E desc[UR4][R2.64], R9 ;  /* 0x0000000902007986 */ /* 0x000fe2000c101904 */
[----:B------:R-:W-:Y:S05]  /*03a0*/  EXIT ;  /* 0x000000000000794d */ /* 0x000fea0003800000 */
.L_x_0:
[----:B------:R-:W-:-:S00]  /*03b0*/  BRA `(.L_x_0) ;  /* 0xfffffffc00fc7947 */ /* 0x000fc0000383ffff */
[----:B------:R-:W-:-:S00]  /*03c0*/  NOP ;  /* 0x0000000000007918 */ /* 0x000fc00000000000 */
        /* <DEDUP_REMOVED lines=11> */
.L_x_1:


//--------------------- .nv.global.init           --------------------------
	.section	.nv.global.init,"aw",@progbits
.nv.global.init:
	.type		_$_str,@object
	.size		_$_str,(_$_str_$_2 - _$_str)
_$_str:
        /*0000*/ 	.byte	0x5f, 0x5f, 0x43, 0x55, 0x44, 0x41, 0x5f, 0x46, 0x54, 0x5a, 0x00
	.type		_$_str_$_2,@object
	.size		_$_str_$_2,(.L_1 - _$_str_$_2)
_$_str_$_2:
        /*000b*/ 	.byte	0x5f, 0x5f, 0x43, 0x55, 0x44, 0x41, 0x5f, 0x50, 0x52, 0x45, 0x43, 0x5f, 0x53, 0x51, 0x52, 0x54
        /*001b*/ 	.byte	0x00
.L_1:


//--------------------- .nv.constant0.triton_poi_fused_add_div_mul_pow_sqrt_sum_0 --------------------------
	.section	.nv.constant0.triton_poi_fused_add_div_mul_pow_sqrt_sum_0,"a",@progbits
	.sectionflags	@""
	.align	4
.nv.constant0.triton_poi_fused_add_div_mul_pow_sqrt_sum_0:
	.zero		556
